//
// Generated by NVIDIA NVVM Compiler
//
// Compiler Build ID: CL-36424714
// Cuda compilation tools, release 13.0, V13.0.88
// Based on NVVM 20.0.0
//

.version 9.0
.target sm_100
.address_size 64

	// .globl	Sum

.visible .entry Sum(
	.param .u64 .ptr .align 1 Sum_param_0,
	.param .u64 .ptr .align 1 Sum_param_1,
	.param .u64 .ptr .align 1 Sum_param_2,
	.param .u32 Sum_param_3
)
{
	.reg .pred 	%p<2>;
	.reg .b32 	%r<9>;
	.reg .b64 	%rd<11>;

	ld.param.u64 	%rd1, [Sum_param_0];
	ld.param.u64 	%rd2, [Sum_param_1];
	ld.param.u64 	%rd3, [Sum_param_2];
	ld.param.u32 	%r2, [Sum_param_3];
	mov.u32 	%r3, %tid.x;
	mov.u32 	%r4, %ctaid.x;
	mov.u32 	%r5, %ntid.x;
	mad.lo.s32 	%r1, %r4, %r5, %r3;
	setp.ge.s32 	%p1, %r1, %r2;
	@%p1 bra 	$L__BB0_2;
	cvta.to.global.u64 	%rd4, %rd1;
	cvta.to.global.u64 	%rd5, %rd2;
	cvta.to.global.u64 	%rd6, %rd3;
	mul.wide.s32 	%rd7, %r1, 4;
	add.s64 	%rd8, %rd4, %rd7;
	ld.global.u32 	%r6, [%rd8];
	add.s64 	%rd9, %rd5, %rd7;
	ld.global.u32 	%r7, [%rd9];
	add.s32 	%r8, %r7, %r6;
	add.s64 	%rd10, %rd6, %rd7;
	st.global.u32 	[%rd10], %r8;
$L__BB0_2:
	ret;

}


// ===== COMPILED SASS (sm_100) =====

	.target	sm_100

	.elftype	@"ET_EXEC"


//--------------------- .note.nv.tkinfo           --------------------------
	.section	.note.nv.tkinfo,"",@"SHT_NOTE"
	.sectionflags	@"SHF_NOTE_NV_TKINFO"
	.tkinfo
        /*0018*/ 	.word	0x00000002
        /*0030*/ 	.string	""
        /*0030*/ 	.string	"ptxas"
        /*0030*/ 	.string	"Cuda compilation tools, release 13.0, V13.0.88"
        /*0030*/ 	.string	"Build cuda_13.0.r13.0/compiler.36424714_0"
        /*0030*/ 	.string	"-arch sm_100 -m 64 "



//--------------------- .note.nv.cuinfo           --------------------------
	.section	.note.nv.cuinfo,"",@"SHT_NOTE"
	.sectionflags	@"SHF_NOTE_NV_CUINFO"
        /*0018*/ 	.short	0x0002
        /*001a*/ 	.short	0x0064
        /*001c*/ 	.short	0x0082
	.zero		2


//--------------------- .nv.info                  --------------------------
	.section	.nv.info,"",@"SHT_CUDA_INFO"
	.align	4


	//----- nvinfo : EIATTR_REGCOUNT
	.align		4
        /*0000*/ 	.byte	0x04, 0x2f
        /*0002*/ 	.short	(.L_1 - .L_0)
	.align		4
.L_0:
        /*0004*/ 	.word	index@(Sum)
        /*0008*/ 	.word	0x0000000c


	//----- nvinfo : EIATTR_FRAME_SIZE
	.align		4
.L_1:
        /*000c*/ 	.byte	0x04, 0x11
        /*000e*/ 	.short	(.L_3 - .L_2)
	.align		4
.L_2:
        /*0010*/ 	.word	index@(Sum)
        /*0014*/ 	.word	0x00000000


	//----- nvinfo : EIATTR_MIN_STACK_SIZE
	.align		4
.L_3:
        /*0018*/ 	.byte	0x04, 0x12
        /*001a*/ 	.short	(.L_5 - .L_4)
	.align		4
.L_4:
        /*001c*/ 	.word	index@(Sum)
        /*0020*/ 	.word	0x00000000
.L_5:


//--------------------- .nv.compat                --------------------------
	.section	.nv.compat,"",@"SHT_CUDA_COMPAT_INFO"
	.align	4
        /*0000*/ 	.byte	0x02, 0x09, 0x00, 0x00, 0x02, 0x02, 0x01, 0x00, 0x02, 0x05, 0x05, 0x00, 0x03, 0x07, 0x01, 0x01
        /*0010*/ 	.byte	0x02, 0x03, 0x00, 0x00, 0x02, 0x06, 0x01, 0x00, 0x04, 0x0b, 0x08, 0x00, 0x09, 0x00, 0x00, 0x00
        /*0020*/ 	.byte	0x00, 0x00, 0x00, 0x00


//--------------------- .nv.info.Sum              --------------------------
	.section	.nv.info.Sum,"",@"SHT_CUDA_INFO"
	.sectionflags	@""
	.align	4


	//----- nvinfo : EIATTR_CUDA_API_VERSION
	.align		4
        /*0000*/ 	.byte	0x04, 0x37
        /*0002*/ 	.short	(.L_7 - .L_6)
.L_6:
        /*0004*/ 	.word	0x00000082


	//----- nvinfo : EIATTR_KPARAM_INFO
	.align		4
.L_7:
        /*0008*/ 	.byte	0x04, 0x17
        /*000a*/ 	.short	(.L_9 - .L_8)
.L_8:
        /*000c*/ 	.word	0x00000000
        /*0010*/ 	.short	0x0003
        /*0012*/ 	.short	0x0018
        /*0014*/ 	.byte	0x00, 0xf0, 0x11, 0x00


	//----- nvinfo : EIATTR_KPARAM_INFO
	.align		4
.L_9:
        /*0018*/ 	.byte	0x04, 0x17
        /*001a*/ 	.short	(.L_11 - .L_10)
.L_10:
        /*001c*/ 	.word	0x00000000
        /*0020*/ 	.short	0x0002
        /*0022*/ 	.short	0x0010
        /*0024*/ 	.byte	0x00, 0xf5, 0x21, 0x00


	//----- nvinfo : EIATTR_KPARAM_INFO
	.align		4
.L_11:
        /*0028*/ 	.byte	0x04, 0x17
        /*002a*/ 	.short	(.L_13 - .L_12)
.L_12:
        /*002c*/ 	.word	0x00000000
        /*0030*/ 	.short	0x0001
        /*0032*/ 	.short	0x0008
        /*0034*/ 	.byte	0x00, 0xf5, 0x21, 0x00


	//----- nvinfo : EIATTR_KPARAM_INFO
	.align		4
.L_13:
        /*0038*/ 	.byte	0x04, 0x17
        /*003a*/ 	.short	(.L_15 - .L_14)
.L_14:
        /*003c*/ 	.word	0x00000000
        /*0040*/ 	.short	0x0000
        /*0042*/ 	.short	0x0000
        /*0044*/ 	.byte	0x00, 0xf5, 0x21, 0x00


	//----- nvinfo : EIATTR_SPARSE_MMA_MASK
	.align		4
.L_15:
        /*0048*/ 	.byte	0x03, 0x50
        /*004a*/ 	.short	0x0000


	//----- nvinfo : EIATTR_MAXREG_COUNT
	.align		4
        /*004c*/ 	.byte	0x03, 0x1b
        /*004e*/ 	.short	0x00ff


	//----- nvinfo : EIATTR_MERCURY_ISA_VERSION
	.align		4
        /*0050*/ 	.byte	0x03, 0x5f
        /*0052*/ 	.short	0x0101


	//----- nvinfo : EIATTR_VRC_CTA_INIT_COUNT
	.align		4
        /*0054*/ 	.byte	0x02, 0x4a
	.zero		1
	.zero		1


	//----- nvinfo : EIATTR_EXIT_INSTR_OFFSETS
	.align		4
        /*0058*/ 	.byte	0x04, 0x1c
        /*005a*/ 	.short	(.L_17 - .L_16)


	//   ....[0]....
.L_16:
        /*005c*/ 	.word	0x00000070


	//   ....[1]....
        /*0060*/ 	.word	0x00000130


	//----- nvinfo : EIATTR_CBANK_PARAM_SIZE
	.align		4
.L_17:
        /*0064*/ 	.byte	0x03, 0x19
        /*0066*/ 	.short	0x001c


	//----- nvinfo : EIATTR_PARAM_CBANK
	.align		4
        /*0068*/ 	.byte	0x04, 0x0a
        /*006a*/ 	.short	(.L_19 - .L_18)
	.align		4
.L_18:
        /*006c*/ 	.word	index@(.nv.constant0.Sum)
        /*0070*/ 	.short	0x0380
        /*0072*/ 	.short	0x001c


	//----- nvinfo : EIATTR_SW_WAR
	.align		4
.L_19:
        /*0074*/ 	.byte	0x04, 0x36
        /*0076*/ 	.short	(.L_21 - .L_20)
.L_20:
        /*0078*/ 	.word	0x00000008
.L_21:


//--------------------- .nv.callgraph             --------------------------
	.section	.nv.callgraph,"",@"SHT_CUDA_CALLGRAPH"
	.align	4
	.sectionentsize	8
	.align		4
        /*0000*/ 	.word	0x00000000
	.align		4
        /*0004*/ 	.word	0xffffffff
	.align		4
        /*0008*/ 	.word	0x00000000
	.align		4
        /*000c*/ 	.word	0xfffffffe
	.align		4
        /*0010*/ 	.word	0x00000000
	.align		4
        /*0014*/ 	.word	0xfffffffd
	.align		4
        /*0018*/ 	.word	0x00000000
	.align		4
        /*001c*/ 	.word	0xfffffffc


//--------------------- .text.Sum                 --------------------------
	.section	.text.Sum,"ax",@progbits
	.align	128
        .global         Sum
        .type           Sum,@function
        .size           Sum,(.L_x_1 - Sum)
        .other          Sum,@"STO_CUDA_ENTRY STV_DEFAULT"
Sum:
.text.Sum:
[----:B------:R-:W-:Y:S01]  /*0000*/  LDC R1, c[0x0][0x37c] ;  /* 0x0000df00ff017b82 */ /* 0x000fe20000000800 */
[----:B------:R-:W0:Y:S07]  /*0010*/  S2R R9, SR_TID.X ;  /* 0x0000000000097919 */ /* 0x000e2e0000002100 */
[----:B------:R-:W0:Y:S01]  /*0020*/  S2UR UR4, SR_CTAID.X ;  /* 0x00000000000479c3 */ /* 0x000e220000002500 */
[----:B------:R-:W1:Y:S07]  /*0030*/  LDCU UR5, c[0x0][0x398] ;  /* 0x00007300ff0577ac */ /* 0x000e6e0008000800 */
[----:B------:R-:W0:Y:S02]  /*0040*/  LDC R0, c[0x0][0x360] ;  /* 0x0000d800ff007b82 */ /* 0x000e240000000800 */
[----:B0-----:R-:W-:-:S05]  /*0050*/  IMAD R9, R0, UR4, R9 ;  /* 0x0000000400097c24 */ /* 0x001fca000f8e0209 */
[----:B-1----:R-:W-:-:S13]  /*0060*/  ISETP.GE.AND P0, PT, R9, UR5, PT ;  /* 0x0000000509007c0c */ /* 0x002fda000bf06270 */
[----:B------:R-:W-:Y:S05]  /*0070*/  @P0 EXIT ;  /* 0x000000000000094d */ /* 0x000fea0003800000 */
[----:B------:R-:W0:Y:S01]  /*0080*/  LDC.64 R2, c[0x0][0x380] ;  /* 0x0000e000ff027b82 */ /* 0x000e220000000a00 */
[----:B------:R-:W1:Y:S07]  /*0090*/  LDCU.64 UR4, c[0x0][0x358] ;  /* 0x00006b00ff0477ac */ /* 0x000e6e0008000a00 */
[----:B------:R-:W2:Y:S08]  /*00a0*/  LDC.64 R4, c[0x0][0x388] ;  /* 0x0000e200ff047b82 */ /* 0x000eb00000000a00 */
[----:B------:R-:W3:Y:S01]  /*00b0*/  LDC.64 R6, c[0x0][0x390] ;  /* 0x0000e400ff067b82 */ /* 0x000ee20000000a00 */
[----:B0-----:R-:W-:-:S06]  /*00c0*/  IMAD.WIDE R2, R9, 0x4, R2 ;  /* 0x0000000409027825 */ /* 0x001fcc00078e0202 */
[----:B-1----:R-:W4:Y:S01]  /*00d0*/  LDG.E R2, desc[UR4][R2.64] ;  /* 0x0000000402027981 */ /* 0x002f22000c1e1900 */
[----:B--2---:R-:W-:-:S06]  /*00e0*/  IMAD.WIDE R4, R9, 0x4, R4 ;  /* 0x0000000409047825 */ /* 0x004fcc00078e0204 */
[----:B------:R-:W4:Y:S01]  /*00f0*/  LDG.E R5, desc[UR4][R4.64] ;  /* 0x0000000404057981 */ /* 0x000f22000c1e1900 */
[----:B---3--:R-:W-:Y:S01]  /*0100*/  IMAD.WIDE R6, R9, 0x4, R6 ;  /* 0x0000000409067825 */ /* 0x008fe200078e0206 */
[----:B----4-:R-:W-:-:S05]  /*0110*/  IADD3 R9, PT, PT, R2, R5, RZ ;  /* 0x0000000502097210 */ /* 0x010fca0007ffe0ff */
[----:B------:R-:W-:Y:S01]  /*0120*/  STG.E desc[UR4][R6.64], R9 ;  /* 0x0000000906007986 */ /* 0x000fe2000c101904 */
[----:B------:R-:W-:Y:S05]  /*0130*/  EXIT ;  /* 0x000000000000794d */ /* 0x000fea0003800000 */
.L_x_0:
[----:B------:R-:W-:-:S00]  /*0140*/  BRA `(.L_x_0) ;  /* 0xfffffffc00fc7947 */ /* 0x000fc0000383ffff */
[----:B------:R-:W-:-:S00]  /*0150*/  NOP ;  /* 0x0000000000007918 */ /* 0x000fc00000000000 */
        /* <DEDUP_REMOVED lines=10> */
.L_x_1:


//--------------------- .nv.shared.reserved.0     --------------------------
	.section	.nv.shared.reserved.0,"aw",@nobits
	.weak		__nv_reservedSMEM_offset_0_alias
	.size		__nv_reservedSMEM_offset_0_alias, 0, 64
	.other		__nv_reservedSMEM_offset_0_alias,@"STO_CUDA_RESERVED_SHARED STV_DEFAULT"
__nv_reservedSMEM_offset_0_alias:
	.zero		0
	.zero		64


//--------------------- .nv.constant0.Sum         --------------------------
	.section	.nv.constant0.Sum,"a",@progbits
	.sectionflags	@""
	.align	4
.nv.constant0.Sum:
	.zero		924


//--------------------- SYMBOLS --------------------------

	.type		.nv.reservedSmem.offset0,@object
	.size		.nv.reservedSmem.offset0,0x4
